//
// Generated by NVIDIA NVVM Compiler
//
// Compiler Build ID: CL-36424714
// Cuda compilation tools, release 13.0, V13.0.88
// Based on NVVM 20.0.0
//

.version 9.0
.target sm_100
.address_size 64

	// .globl	_Z10cuda_hellov
.extern .func  (.param .b32 func_retval0) vprintf
(
	.param .b64 vprintf_param_0,
	.param .b64 vprintf_param_1
)
;
.global .align 1 .b8 $str[51] = {98, 108, 111, 99, 107, 73, 100, 120, 32, 61, 32, 37, 100, 32, 47, 32, 37, 100, 44, 32, 116, 104, 114, 101, 97, 100, 73, 100, 120, 32, 61, 32, 37, 100, 32, 47, 32, 37, 100, 44, 32, 116, 105, 100, 32, 61, 32, 37, 100, 10};

.visible .entry _Z10cuda_hellov()
{
	.local .align 8 .b8 	__local_depot0[24];
	.reg .b64 	%SP;
	.reg .b64 	%SPL;
	.reg .b32 	%r<8>;
	.reg .b64 	%rd<5>;

	mov.u64 	%SPL, __local_depot0;
	cvta.local.u64 	%SP, %SPL;
	add.u64 	%rd1, %SP, 0;
	add.u64 	%rd2, %SPL, 0;
	mov.u32 	%r1, %ctaid.x;
	mov.u32 	%r2, %ntid.x;
	mov.u32 	%r3, %tid.x;
	mad.lo.s32 	%r4, %r1, %r2, %r3;
	mov.u32 	%r5, %nctaid.x;
	st.local.v2.u32 	[%rd2], {%r1, %r5};
	st.local.v2.u32 	[%rd2+8], {%r3, %r2};
	st.local.u32 	[%rd2+16], %r4;
	mov.u64 	%rd3, $str;
	cvta.global.u64 	%rd4, %rd3;
	{ // callseq 0, 0
	.param .b64 param0;
	st.param.b64 	[param0], %rd4;
	.param .b64 param1;
	st.param.b64 	[param1], %rd1;
	.param .b32 retval0;
	call.uni (retval0), 
	vprintf, 
	(
	param0, 
	param1
	);
	ld.param.b32 	%r6, [retval0];
	} // callseq 0
	ret;

}


// ===== COMPILED SASS (sm_100) =====

	.target	sm_100

	.elftype	@"ET_EXEC"


//--------------------- .note.nv.tkinfo           --------------------------
	.section	.note.nv.tkinfo,"",@"SHT_NOTE"
	.sectionflags	@"SHF_NOTE_NV_TKINFO"
	.tkinfo
        /*0018*/ 	.word	0x00000002
        /*0030*/ 	.string	""
        /*0030*/ 	.string	"ptxas"
        /*0030*/ 	.string	"Cuda compilation tools, release 13.0, V13.0.88"
        /*0030*/ 	.string	"Build cuda_13.0.r13.0/compiler.36424714_0"
        /*0030*/ 	.string	"-arch sm_100 -m 64 "



//--------------------- .note.nv.cuinfo           --------------------------
	.section	.note.nv.cuinfo,"",@"SHT_NOTE"
	.sectionflags	@"SHF_NOTE_NV_CUINFO"
        /*0018*/ 	.short	0x0002
        /*001a*/ 	.short	0x0064
        /*001c*/ 	.short	0x0082
	.zero		2


//--------------------- .nv.info                  --------------------------
	.section	.nv.info,"",@"SHT_CUDA_INFO"
	.align	4


	//----- nvinfo : EIATTR_REGCOUNT
	.align		4
        /*0000*/ 	.byte	0x04, 0x2f
        /*0002*/ 	.short	(.L_2 - .L_1)
	.align		4
.L_1:
        /*0004*/ 	.word	index@(_Z10cuda_hellov)
        /*0008*/ 	.word	0x00000018


	//----- nvinfo : EIATTR_FRAME_SIZE
	.align		4
.L_2:
        /*000c*/ 	.byte	0x04, 0x11
        /*000e*/ 	.short	(.L_4 - .L_3)
	.align		4
.L_3:
        /*0010*/ 	.word	index@(_Z10cuda_hellov)
        /*0014*/ 	.word	0x00000018


	//----- nvinfo : EIATTR_MIN_STACK_SIZE
	.align		4
.L_4:
        /*0018*/ 	.byte	0x04, 0x12
        /*001a*/ 	.short	(.L_6 - .L_5)
	.align		4
.L_5:
        /*001c*/ 	.word	index@(_Z10cuda_hellov)
        /*0020*/ 	.word	0x00000018
.L_6:


//--------------------- .nv.compat                --------------------------
	.section	.nv.compat,"",@"SHT_CUDA_COMPAT_INFO"
	.align	4
        /*0000*/ 	.byte	0x02, 0x09, 0x00, 0x00, 0x02, 0x02, 0x01, 0x00, 0x02, 0x05, 0x05, 0x00, 0x03, 0x07, 0x01, 0x01
        /*0010*/ 	.byte	0x02, 0x03, 0x00, 0x00, 0x02, 0x06, 0x01, 0x00, 0x04, 0x0b, 0x08, 0x00, 0x09, 0x00, 0x00, 0x00
        /*0020*/ 	.byte	0x00, 0x00, 0x00, 0x00


//--------------------- .nv.info._Z10cuda_hellov  --------------------------
	.section	.nv.info._Z10cuda_hellov,"",@"SHT_CUDA_INFO"
	.sectionflags	@""
	.align	4


	//----- nvinfo : EIATTR_CUDA_API_VERSION
	.align		4
        /*0000*/ 	.byte	0x04, 0x37
        /*0002*/ 	.short	(.L_8 - .L_7)
.L_7:
        /*0004*/ 	.word	0x00000082


	//----- nvinfo : EIATTR_SPARSE_MMA_MASK
	.align		4
.L_8:
        /*0008*/ 	.byte	0x03, 0x50
        /*000a*/ 	.short	0x0000


	//----- nvinfo : EIATTR_MAXREG_COUNT
	.align		4
        /*000c*/ 	.byte	0x03, 0x1b
        /*000e*/ 	.short	0x00ff


	//----- nvinfo : EIATTR_EXTERNS
	.align		4
        /*0010*/ 	.byte	0x04, 0x0f
        /*0012*/ 	.short	(.L_10 - .L_9)


	//   ....[0]....
	.align		4
.L_9:
        /*0014*/ 	.word	index@(vprintf)


	//----- nvinfo : EIATTR_MERCURY_ISA_VERSION
	.align		4
.L_10:
        /*0018*/ 	.byte	0x03, 0x5f
        /*001a*/ 	.short	0x0101


	//----- nvinfo : EIATTR_VRC_CTA_INIT_COUNT
	.align		4
        /*001c*/ 	.byte	0x02, 0x4a
	.zero		1
	.zero		1


	//----- nvinfo : EIATTR_SYSCALL_OFFSETS
	.align		4
        /*0020*/ 	.byte	0x04, 0x46
        /*0022*/ 	.short	(.L_12 - .L_11)


	//   ....[0]....
.L_11:
        /*0024*/ 	.word	0x00000140


	//----- nvinfo : EIATTR_EXIT_INSTR_OFFSETS
	.align		4
.L_12:
        /*0028*/ 	.byte	0x04, 0x1c
        /*002a*/ 	.short	(.L_14 - .L_13)


	//   ....[0]....
.L_13:
        /*002c*/ 	.word	0x00000150


	//----- nvinfo : EIATTR_SW_WAR
	.align		4
.L_14:
        /*0030*/ 	.byte	0x04, 0x36
        /*0032*/ 	.short	(.L_16 - .L_15)
.L_15:
        /*0034*/ 	.word	0x00000008
.L_16:


//--------------------- .nv.callgraph             --------------------------
	.section	.nv.callgraph,"",@"SHT_CUDA_CALLGRAPH"
	.align	4
	.sectionentsize	8
	.align		4
        /*0000*/ 	.word	0x00000000
	.align		4
        /*0004*/ 	.word	0xffffffff
	.align		4
        /*0008*/ 	.word	index@(_Z10cuda_hellov)
	.align		4
        /*000c*/ 	.word	index@(vprintf)
	.align		4
        /*0010*/ 	.word	0x00000000
	.align		4
        /*0014*/ 	.word	0xfffffffe
	.align		4
        /*0018*/ 	.word	0x00000000
	.align		4
        /*001c*/ 	.word	0xfffffffd
	.align		4
        /*0020*/ 	.word	0x00000000
	.align		4
        /*0024*/ 	.word	0xfffffffc


//--------------------- .nv.constant4             --------------------------
	.section	.nv.constant4,"a",@progbits
	.align	8
	.align		8
.nv.constant4:
        /*0000*/ 	.dword	vprintf
	.align		8
        /*0008*/ 	.dword	$str


//--------------------- .text._Z10cuda_hellov     --------------------------
	.section	.text._Z10cuda_hellov,"ax",@progbits
	.align	128
        .global         _Z10cuda_hellov
        .type           _Z10cuda_hellov,@function
        .size           _Z10cuda_hellov,(.L_x_2 - _Z10cuda_hellov)
        .other          _Z10cuda_hellov,@"STO_CUDA_ENTRY STV_DEFAULT"
_Z10cuda_hellov:
.text._Z10cuda_hellov:
[----:B------:R-:W0:Y:S01]  /*0000*/  LDC R1, c[0x0][0x37c] ;  /* 0x0000df00ff017b82 */ /* 0x000e220000000800 */
[----:B------:R-:W1:Y:S01]  /*0010*/  S2R R8, SR_CTAID.X ;  /* 0x0000000000087919 */ /* 0x000e620000002500 */
[----:B------:R-:W2:Y:S06]  /*0020*/  LDCU UR5, c[0x0][0x2fc] ;  /* 0x00005f80ff0577ac */ /* 0x000eac0008000800 */
[----:B------:R-:W3:Y:S01]  /*0030*/  LDC R11, c[0x0][0x360] ;  /* 0x0000d800ff0b7b82 */ /* 0x000ee20000000800 */
[----:B------:R-:W-:Y:S01]  /*0040*/  MOV R2, 0x0 ;  /* 0x0000000000027802 */ /* 0x000fe20000000f00 */
[----:B------:R-:W3:Y:S01]  /*0050*/  S2R R10, SR_TID.X ;  /* 0x00000000000a7919 */ /* 0x000ee20000002100 */
[----:B0-----:R-:W-:Y:S01]  /*0060*/  VIADD R1, R1, 0xffffffe8 ;  /* 0xffffffe801017836 */ /* 0x001fe20000000000 */
[----:B------:R-:W0:Y:S04]  /*0070*/  LDCU UR4, c[0x0][0x2f8] ;  /* 0x00005f00ff0477ac */ /* 0x000e280008000800 */
[----:B------:R-:W1:Y:S01]  /*0080*/  LDC R9, c[0x0][0x370] ;  /* 0x0000dc00ff097b82 */ /* 0x000e620000000800 */
[----:B------:R-:W4:Y:S07]  /*0090*/  LDCU.64 UR6, c[0x4][0x8] ;  /* 0x01000100ff0677ac */ /* 0x000f2e0008000a00 */
[----:B------:R-:W5:Y:S01]  /*00a0*/  LDC.64 R2, c[0x4][R2] ;  /* 0x0100000002027b82 */ /* 0x000f620000000a00 */
[----:B0-----:R-:W-:Y:S01]  /*00b0*/  IADD3 R6, P0, PT, R1, UR4, RZ ;  /* 0x0000000401067c10 */ /* 0x001fe2000ff1e0ff */
[----:B----4-:R-:W-:Y:S01]  /*00c0*/  IMAD.U32 R4, RZ, RZ, UR6 ;  /* 0x00000006ff047e24 */ /* 0x010fe2000f8e00ff */
[----:B------:R-:W-:-:S03]  /*00d0*/  MOV R5, UR7 ;  /* 0x0000000700057c02 */ /* 0x000fc60008000f00 */
[----:B--2---:R-:W-:Y:S01]  /*00e0*/  IMAD.X R7, RZ, RZ, UR5, P0 ;  /* 0x00000005ff077e24 */ /* 0x004fe200080e06ff */
[----:B-1----:R0:W-:Y:S01]  /*00f0*/  STL.64 [R1], R8 ;  /* 0x0000000801007387 */ /* 0x0021e20000100a00 */
[----:B---3--:R-:W-:-:S03]  /*0100*/  IMAD R0, R8, R11, R10 ;  /* 0x0000000b08007224 */ /* 0x008fc600078e020a */
[----:B------:R0:W-:Y:S04]  /*0110*/  STL.64 [R1+0x8], R10 ;  /* 0x0000080a01007387 */ /* 0x0001e80000100a00 */
[----:B-----5:R0:W-:Y:S02]  /*0120*/  STL [R1+0x10], R0 ;  /* 0x0000100001007387 */ /* 0x0201e40000100800 */
[----:B------:R-:W-:-:S07]  /*0130*/  LEPC R20, `(.L_x_0) ;  /* 0x000000001014794e */ /* 0x000fce0000000000 */
[----:B0-----:R-:W-:Y:S05]  /*0140*/  CALL.ABS.NOINC R2 ;  /* 0x0000000002007343 */ /* 0x001fea0003c00000 */
.L_x_0:
[----:B------:R-:W-:Y:S05]  /*0150*/  EXIT ;  /* 0x000000000000794d */ /* 0x000fea0003800000 */
.L_x_1:
[----:B------:R-:W-:-:S00]  /*0160*/  BRA `(.L_x_1) ;  /* 0xfffffffc00fc7947 */ /* 0x000fc0000383ffff */
[----:B------:R-:W-:-:S00]  /*0170*/  NOP ;  /* 0x0000000000007918 */ /* 0x000fc00000000000 */
        /* <DEDUP_REMOVED lines=8> */
.L_x_2:


//--------------------- .nv.global.init           --------------------------
	.section	.nv.global.init,"aw",@progbits
.nv.global.init:
	.type		$str,@object
	.size		$str,(.L_0 - $str)
$str:
        /*0000*/ 	.byte	0x62, 0x6c, 0x6f, 0x63, 0x6b, 0x49, 0x64, 0x78, 0x20, 0x3d, 0x20, 0x25, 0x64, 0x20, 0x2f, 0x20
        /*0010*/ 	.byte	0x25, 0x64, 0x2c, 0x20, 0x74, 0x68, 0x72, 0x65, 0x61, 0x64, 0x49, 0x64, 0x78, 0x20, 0x3d, 0x20
        /*0020*/ 	.byte	0x25, 0x64, 0x20, 0x2f, 0x20, 0x25, 0x64, 0x2c, 0x20, 0x74, 0x69, 0x64, 0x20, 0x3d, 0x20, 0x25
        /*0030*/ 	.byte	0x64, 0x0a, 0x00
.L_0:


//--------------------- .nv.shared.reserved.0     --------------------------
	.section	.nv.shared.reserved.0,"aw",@nobits
	.weak		__nv_reservedSMEM_offset_0_alias
	.size		__nv_reservedSMEM_offset_0_alias, 0, 64
	.other		__nv_reservedSMEM_offset_0_alias,@"STO_CUDA_RESERVED_SHARED STV_DEFAULT"
__nv_reservedSMEM_offset_0_alias:
	.zero		0
	.zero		64


//--------------------- .nv.constant0._Z10cuda_hellov --------------------------
	.section	.nv.constant0._Z10cuda_hellov,"a",@progbits
	.sectionflags	@""
	.align	4
.nv.constant0._Z10cuda_hellov:
	.zero		896


//--------------------- SYMBOLS --------------------------

	.type		.nv.reservedSmem.offset0,@object
	.size		.nv.reservedSmem.offset0,0x4
	.type		vprintf,@function
